//
// Generated by NVIDIA NVVM Compiler
//
// Compiler Build ID: CL-36424714
// Cuda compilation tools, release 13.0, V13.0.88
// Based on NVVM 20.0.0
//

.version 9.0
.target sm_100
.address_size 64

	// .globl	_Z9vectorAddPdS_S_i

.visible .entry _Z9vectorAddPdS_S_i(
	.param .u64 .ptr .align 1 _Z9vectorAddPdS_S_i_param_0,
	.param .u64 .ptr .align 1 _Z9vectorAddPdS_S_i_param_1,
	.param .u64 .ptr .align 1 _Z9vectorAddPdS_S_i_param_2,
	.param .u32 _Z9vectorAddPdS_S_i_param_3
)
{
	.reg .pred 	%p<2>;
	.reg .b32 	%r<6>;
	.reg .b64 	%rd<11>;
	.reg .b64 	%fd<4>;

	ld.param.u64 	%rd1, [_Z9vectorAddPdS_S_i_param_0];
	ld.param.u64 	%rd2, [_Z9vectorAddPdS_S_i_param_1];
	ld.param.u64 	%rd3, [_Z9vectorAddPdS_S_i_param_2];
	ld.param.u32 	%r2, [_Z9vectorAddPdS_S_i_param_3];
	mov.u32 	%r3, %ctaid.x;
	mov.u32 	%r4, %ntid.x;
	mov.u32 	%r5, %tid.x;
	mad.lo.s32 	%r1, %r3, %r4, %r5;
	setp.ge.s32 	%p1, %r1, %r2;
	@%p1 bra 	$L__BB0_2;
	cvta.to.global.u64 	%rd4, %rd1;
	cvta.to.global.u64 	%rd5, %rd2;
	cvta.to.global.u64 	%rd6, %rd3;
	mul.wide.s32 	%rd7, %r1, 8;
	add.s64 	%rd8, %rd4, %rd7;
	ld.global.f64 	%fd1, [%rd8];
	add.s64 	%rd9, %rd5, %rd7;
	ld.global.f64 	%fd2, [%rd9];
	add.f64 	%fd3, %fd1, %fd2;
	add.s64 	%rd10, %rd6, %rd7;
	st.global.f64 	[%rd10], %fd3;
$L__BB0_2:
	ret;

}


// ===== COMPILED SASS (sm_100) =====

	.target	sm_100

	.elftype	@"ET_EXEC"


//--------------------- .note.nv.tkinfo           --------------------------
	.section	.note.nv.tkinfo,"",@"SHT_NOTE"
	.sectionflags	@"SHF_NOTE_NV_TKINFO"
	.tkinfo
        /*0018*/ 	.word	0x00000002
        /*0030*/ 	.string	""
        /*0030*/ 	.string	"ptxas"
        /*0030*/ 	.string	"Cuda compilation tools, release 13.0, V13.0.88"
        /*0030*/ 	.string	"Build cuda_13.0.r13.0/compiler.36424714_0"
        /*0030*/ 	.string	"-arch sm_100 -m 64 "



//--------------------- .note.nv.cuinfo           --------------------------
	.section	.note.nv.cuinfo,"",@"SHT_NOTE"
	.sectionflags	@"SHF_NOTE_NV_CUINFO"
        /*0018*/ 	.short	0x0002
        /*001a*/ 	.short	0x0064
        /*001c*/ 	.short	0x0082
	.zero		2


//--------------------- .nv.info                  --------------------------
	.section	.nv.info,"",@"SHT_CUDA_INFO"
	.align	4


	//----- nvinfo : EIATTR_REGCOUNT
	.align		4
        /*0000*/ 	.byte	0x04, 0x2f
        /*0002*/ 	.short	(.L_1 - .L_0)
	.align		4
.L_0:
        /*0004*/ 	.word	index@(_Z9vectorAddPdS_S_i)
        /*0008*/ 	.word	0x0000000e


	//----- nvinfo : EIATTR_FRAME_SIZE
	.align		4
.L_1:
        /*000c*/ 	.byte	0x04, 0x11
        /*000e*/ 	.short	(.L_3 - .L_2)
	.align		4
.L_2:
        /*0010*/ 	.word	index@(_Z9vectorAddPdS_S_i)
        /*0014*/ 	.word	0x00000000


	//----- nvinfo : EIATTR_MIN_STACK_SIZE
	.align		4
.L_3:
        /*0018*/ 	.byte	0x04, 0x12
        /*001a*/ 	.short	(.L_5 - .L_4)
	.align		4
.L_4:
        /*001c*/ 	.word	index@(_Z9vectorAddPdS_S_i)
        /*0020*/ 	.word	0x00000000
.L_5:


//--------------------- .nv.compat                --------------------------
	.section	.nv.compat,"",@"SHT_CUDA_COMPAT_INFO"
	.align	4
        /*0000*/ 	.byte	0x02, 0x09, 0x00, 0x00, 0x02, 0x02, 0x01, 0x00, 0x02, 0x05, 0x05, 0x00, 0x03, 0x07, 0x01, 0x01
        /*0010*/ 	.byte	0x02, 0x03, 0x00, 0x00, 0x02, 0x06, 0x01, 0x00, 0x04, 0x0b, 0x08, 0x00, 0x01, 0x00, 0x00, 0x00
        /*0020*/ 	.byte	0x00, 0x00, 0x00, 0x00


//--------------------- .nv.info._Z9vectorAddPdS_S_i --------------------------
	.section	.nv.info._Z9vectorAddPdS_S_i,"",@"SHT_CUDA_INFO"
	.sectionflags	@""
	.align	4


	//----- nvinfo : EIATTR_CUDA_API_VERSION
	.align		4
        /*0000*/ 	.byte	0x04, 0x37
        /*0002*/ 	.short	(.L_7 - .L_6)
.L_6:
        /*0004*/ 	.word	0x00000082


	//----- nvinfo : EIATTR_KPARAM_INFO
	.align		4
.L_7:
        /*0008*/ 	.byte	0x04, 0x17
        /*000a*/ 	.short	(.L_9 - .L_8)
.L_8:
        /*000c*/ 	.word	0x00000000
        /*0010*/ 	.short	0x0003
        /*0012*/ 	.short	0x0018
        /*0014*/ 	.byte	0x00, 0xf0, 0x11, 0x00


	//----- nvinfo : EIATTR_KPARAM_INFO
	.align		4
.L_9:
        /*0018*/ 	.byte	0x04, 0x17
        /*001a*/ 	.short	(.L_11 - .L_10)
.L_10:
        /*001c*/ 	.word	0x00000000
        /*0020*/ 	.short	0x0002
        /*0022*/ 	.short	0x0010
        /*0024*/ 	.byte	0x00, 0xf5, 0x21, 0x00


	//----- nvinfo : EIATTR_KPARAM_INFO
	.align		4
.L_11:
        /*0028*/ 	.byte	0x04, 0x17
        /*002a*/ 	.short	(.L_13 - .L_12)
.L_12:
        /*002c*/ 	.word	0x00000000
        /*0030*/ 	.short	0x0001
        /*0032*/ 	.short	0x0008
        /*0034*/ 	.byte	0x00, 0xf5, 0x21, 0x00


	//----- nvinfo : EIATTR_KPARAM_INFO
	.align		4
.L_13:
        /*0038*/ 	.byte	0x04, 0x17
        /*003a*/ 	.short	(.L_15 - .L_14)
.L_14:
        /*003c*/ 	.word	0x00000000
        /*0040*/ 	.short	0x0000
        /*0042*/ 	.short	0x0000
        /*0044*/ 	.byte	0x00, 0xf5, 0x21, 0x00


	//----- nvinfo : EIATTR_SPARSE_MMA_MASK
	.align		4
.L_15:
        /*0048*/ 	.byte	0x03, 0x50
        /*004a*/ 	.short	0x0000


	//----- nvinfo : EIATTR_MAXREG_COUNT
	.align		4
        /*004c*/ 	.byte	0x03, 0x1b
        /*004e*/ 	.short	0x00ff


	//----- nvinfo : EIATTR_MERCURY_ISA_VERSION
	.align		4
        /*0050*/ 	.byte	0x03, 0x5f
        /*0052*/ 	.short	0x0101


	//----- nvinfo : EIATTR_VRC_CTA_INIT_COUNT
	.align		4
        /*0054*/ 	.byte	0x02, 0x4a
	.zero		1
	.zero		1


	//----- nvinfo : EIATTR_EXIT_INSTR_OFFSETS
	.align		4
        /*0058*/ 	.byte	0x04, 0x1c
        /*005a*/ 	.short	(.L_17 - .L_16)


	//   ....[0]....
.L_16:
        /*005c*/ 	.word	0x00000070


	//   ....[1]....
        /*0060*/ 	.word	0x00000130


	//----- nvinfo : EIATTR_CBANK_PARAM_SIZE
	.align		4
.L_17:
        /*0064*/ 	.byte	0x03, 0x19
        /*0066*/ 	.short	0x001c


	//----- nvinfo : EIATTR_PARAM_CBANK
	.align		4
        /*0068*/ 	.byte	0x04, 0x0a
        /*006a*/ 	.short	(.L_19 - .L_18)
	.align		4
.L_18:
        /*006c*/ 	.word	index@(.nv.constant0._Z9vectorAddPdS_S_i)
        /*0070*/ 	.short	0x0380
        /*0072*/ 	.short	0x001c


	//----- nvinfo : EIATTR_SW_WAR
	.align		4
.L_19:
        /*0074*/ 	.byte	0x04, 0x36
        /*0076*/ 	.short	(.L_21 - .L_20)
.L_20:
        /*0078*/ 	.word	0x00000008
.L_21:


//--------------------- .nv.callgraph             --------------------------
	.section	.nv.callgraph,"",@"SHT_CUDA_CALLGRAPH"
	.align	4
	.sectionentsize	8
	.align		4
        /*0000*/ 	.word	0x00000000
	.align		4
        /*0004*/ 	.word	0xffffffff
	.align		4
        /*0008*/ 	.word	0x00000000
	.align		4
        /*000c*/ 	.word	0xfffffffe
	.align		4
        /*0010*/ 	.word	0x00000000
	.align		4
        /*0014*/ 	.word	0xfffffffd
	.align		4
        /*0018*/ 	.word	0x00000000
	.align		4
        /*001c*/ 	.word	0xfffffffc


//--------------------- .text._Z9vectorAddPdS_S_i --------------------------
	.section	.text._Z9vectorAddPdS_S_i,"ax",@progbits
	.align	128
        .global         _Z9vectorAddPdS_S_i
        .type           _Z9vectorAddPdS_S_i,@function
        .size           _Z9vectorAddPdS_S_i,(.L_x_1 - _Z9vectorAddPdS_S_i)
        .other          _Z9vectorAddPdS_S_i,@"STO_CUDA_ENTRY STV_DEFAULT"
_Z9vectorAddPdS_S_i:
.text._Z9vectorAddPdS_S_i:
[----:B------:R-:W-:Y:S01]  /*0000*/  LDC R1, c[0x0][0x37c] ;  /* 0x0000df00ff017b82 */ /* 0x000fe20000000800 */
[----:B------:R-:W0:Y:S07]  /*0010*/  S2R R0, SR_TID.X ;  /* 0x0000000000007919 */ /* 0x000e2e0000002100 */
[----:B------:R-:W0:Y:S01]  /*0020*/  S2UR UR4, SR_CTAID.X ;  /* 0x00000000000479c3 */ /* 0x000e220000002500 */
[----:B------:R-:W1:Y:S07]  /*0030*/  LDCU UR5, c[0x0][0x398] ;  /* 0x00007300ff0577ac */ /* 0x000e6e0008000800 */
[----:B------:R-:W0:Y:S02]  /*0040*/  LDC R11, c[0x0][0x360] ;  /* 0x0000d800ff0b7b82 */ /* 0x000e240000000800 */
[----:B0-----:R-:W-:-:S05]  /*0050*/  IMAD R11, R11, UR4, R0 ;  /* 0x000000040b0b7c24 */ /* 0x001fca000f8e0200 */
[----:B-1----:R-:W-:-:S13]  /*0060*/  ISETP.GE.AND P0, PT, R11, UR5, PT ;  /* 0x000000050b007c0c */ /* 0x002fda000bf06270 */
[----:B------:R-:W-:Y:S05]  /*0070*/  @P0 EXIT ;  /* 0x000000000000094d */ /* 0x000fea0003800000 */
[----:B------:R-:W0:Y:S01]  /*0080*/  LDC.64 R2, c[0x0][0x380] ;  /* 0x0000e000ff027b82 */ /* 0x000e220000000a00 */
[----:B------:R-:W1:Y:S07]  /*0090*/  LDCU.64 UR4, c[0x0][0x358] ;  /* 0x00006b00ff0477ac */ /* 0x000e6e0008000a00 */
[----:B------:R-:W2:Y:S08]  /*00a0*/  LDC.64 R4, c[0x0][0x388] ;  /* 0x0000e200ff047b82 */ /* 0x000eb00000000a00 */
[----:B------:R-:W3:Y:S01]  /*00b0*/  LDC.64 R8, c[0x0][0x390] ;  /* 0x0000e400ff087b82 */ /* 0x000ee20000000a00 */
[----:B0-----:R-:W-:-:S06]  /*00c0*/  IMAD.WIDE R2, R11, 0x8, R2 ;  /* 0x000000080b027825 */ /* 0x001fcc00078e0202 */
[----:B-1----:R-:W4:Y:S01]  /*00d0*/  LDG.E.64 R2, desc[UR4][R2.64] ;  /* 0x0000000402027981 */ /* 0x002f22000c1e1b00 */
[----:B--2---:R-:W-:-:S06]  /*00e0*/  IMAD.WIDE R4, R11, 0x8, R4 ;  /* 0x000000080b047825 */ /* 0x004fcc00078e0204 */
[----:B------:R-:W4:Y:S01]  /*00f0*/  LDG.E.64 R4, desc[UR4][R4.64] ;  /* 0x0000000404047981 */ /* 0x000f22000c1e1b00 */
[----:B---3--:R-:W-:Y:S01]  /*0100*/  IMAD.WIDE R8, R11, 0x8, R8 ;  /* 0x000000080b087825 */ /* 0x008fe200078e0208 */
[----:B----4-:R-:W-:-:S07]  /*0110*/  DADD R6, R2, R4 ;  /* 0x0000000002067229 */ /* 0x010fce0000000004 */
[----:B------:R-:W-:Y:S01]  /*0120*/  STG.E.64 desc[UR4][R8.64], R6 ;  /* 0x0000000608007986 */ /* 0x000fe2000c101b04 */
[----:B------:R-:W-:Y:S05]  /*0130*/  EXIT ;  /* 0x000000000000794d */ /* 0x000fea0003800000 */
.L_x_0:
[----:B------:R-:W-:-:S00]  /*0140*/  BRA `(.L_x_0) ;  /* 0xfffffffc00fc7947 */ /* 0x000fc0000383ffff */
[----:B------:R-:W-:-:S00]  /*0150*/  NOP ;  /* 0x0000000000007918 */ /* 0x000fc00000000000 */
        /* <DEDUP_REMOVED lines=10> */
.L_x_1:


//--------------------- .nv.shared.reserved.0     --------------------------
	.section	.nv.shared.reserved.0,"aw",@nobits
	.weak		__nv_reservedSMEM_offset_0_alias
	.size		__nv_reservedSMEM_offset_0_alias, 0, 64
	.other		__nv_reservedSMEM_offset_0_alias,@"STO_CUDA_RESERVED_SHARED STV_DEFAULT"
__nv_reservedSMEM_offset_0_alias:
	.zero		0
	.zero		64


//--------------------- .nv.constant0._Z9vectorAddPdS_S_i --------------------------
	.section	.nv.constant0._Z9vectorAddPdS_S_i,"a",@progbits
	.sectionflags	@""
	.align	4
.nv.constant0._Z9vectorAddPdS_S_i:
	.zero		924


//--------------------- SYMBOLS --------------------------

	.type		.nv.reservedSmem.offset0,@object
	.size		.nv.reservedSmem.offset0,0x4
